	.headerflags	@"EF_CUDA_TEXMODE_UNIFIED EF_CUDA_64BIT_ADDRESS EF_CUDA_ACCELERATORS EF_CUDA_SM90 EF_CUDA_VIRTUAL_SM(EF_CUDA_SM90)"
	.elftype	@"ET_EXEC"


//--------------------- .nv.info                  --------------------------
	.section	.nv.info,"",@"SHT_CUDA_INFO"
	.align	4


	//----- nvinfo : EIATTR_REGCOUNT
	.align		4
        /*0000*/ 	.byte	0x04, 0x2f
        /*0002*/ 	.short	(.L_1 - .L_0)
	.align		4
.L_0:
        /*0004*/ 	.word	index@(triton_poi_fused_convolution_relu_0)
        /*0008*/ 	.word	0x0000000c


	//----- nvinfo : EIATTR_MIN_STACK_SIZE
	.align		4
.L_1:
        /*000c*/ 	.byte	0x04, 0x12
        /*000e*/ 	.short	(.L_3 - .L_2)
	.align		4
.L_2:
        /*0010*/ 	.word	index@(triton_poi_fused_convolution_relu_0)
        /*0014*/ 	.word	0x00000000


	//----- nvinfo : EIATTR_FRAME_SIZE
	.align		4
.L_3:
        /*0018*/ 	.byte	0x04, 0x11
        /*001a*/ 	.short	(.L_5 - .L_4)
	.align		4
.L_4:
        /*001c*/ 	.word	index@(triton_poi_fused_convolution_relu_0)
        /*0020*/ 	.word	0x00000000


	//----- nvinfo : EIATTR_MIN_STACK_SIZE
	.align		4
.L_5:
        /*0024*/ 	.byte	0x04, 0x12
        /*0026*/ 	.short	(.L_7 - .L_6)
	.align		4
.L_6:
        /*0028*/ 	.word	index@(triton_poi_fused_convolution_relu_0)
        /*002c*/ 	.word	0x00000000
.L_7:


//--------------------- .nv.info.triton_poi_fused_convolution_relu_0 --------------------------
	.section	.nv.info.triton_poi_fused_convolution_relu_0,"",@"SHT_CUDA_INFO"
	.sectionflags	@""
	.align	4


	//----- nvinfo : EIATTR_CUDA_API_VERSION
	.align		4
        /*0000*/ 	.byte	0x04, 0x37
        /*0002*/ 	.short	(.L_9 - .L_8)
.L_8:
        /*0004*/ 	.word	0x0000007c


	//----- nvinfo : EIATTR_KPARAM_INFO
	.align		4
.L_9:
        /*0008*/ 	.byte	0x04, 0x17
        /*000a*/ 	.short	(.L_11 - .L_10)
.L_10:
        /*000c*/ 	.word	0x00000000
        /*0010*/ 	.short	0x0002
        /*0012*/ 	.short	0x0010
        /*0014*/ 	.byte	0x00, 0xf0, 0x11, 0x00


	//----- nvinfo : EIATTR_KPARAM_INFO
	.align		4
.L_11:
        /*0018*/ 	.byte	0x04, 0x17
        /*001a*/ 	.short	(.L_13 - .L_12)
.L_12:
        /*001c*/ 	.word	0x00000000
        /*0020*/ 	.short	0x0001
        /*0022*/ 	.short	0x0008
        /*0024*/ 	.byte	0x00, 0xf4, 0x21, 0x00


	//----- nvinfo : EIATTR_KPARAM_INFO
	.align		4
.L_13:
        /*0028*/ 	.byte	0x04, 0x17
        /*002a*/ 	.short	(.L_15 - .L_14)
.L_14:
        /*002c*/ 	.word	0x00000000
        /*0030*/ 	.short	0x0000
        /*0032*/ 	.short	0x0000
        /*0034*/ 	.byte	0x00, 0xf4, 0x21, 0x00


	//----- nvinfo : EIATTR_SPARSE_MMA_MASK
	.align		4
.L_15:
        /*0038*/ 	.byte	0x03, 0x50
        /*003a*/ 	.short	0x0000


	//----- nvinfo : EIATTR_MAXREG_COUNT
	.align		4
        /*003c*/ 	.byte	0x03, 0x1b
        /*003e*/ 	.short	0x00ff


	//----- nvinfo : EIATTR_EXIT_INSTR_OFFSETS
	.align		4
        /*0040*/ 	.byte	0x04, 0x1c
        /*0042*/ 	.short	(.L_17 - .L_16)


	//   ....[0]....
.L_16:
        /*0044*/ 	.word	0x000001b0


	//----- nvinfo : EIATTR_REQNTID
	.align		4
.L_17:
        /*0048*/ 	.byte	0x04, 0x10
        /*004a*/ 	.short	(.L_19 - .L_18)
.L_18:
        /*004c*/ 	.word	0x00000100
        /*0050*/ 	.word	0x00000001
        /*0054*/ 	.word	0x00000001


	//----- nvinfo : EIATTR_CBANK_PARAM_SIZE
	.align		4
.L_19:
        /*0058*/ 	.byte	0x03, 0x19
        /*005a*/ 	.short	0x0014


	//----- nvinfo : EIATTR_PARAM_CBANK
	.align		4
        /*005c*/ 	.byte	0x04, 0x0a
        /*005e*/ 	.short	(.L_21 - .L_20)
	.align		4
.L_20:
        /*0060*/ 	.word	index@(.nv.constant0.triton_poi_fused_convolution_relu_0)
        /*0064*/ 	.short	0x0210
        /*0066*/ 	.short	0x0014


	//----- nvinfo : EIATTR_SW_WAR
	.align		4
.L_21:
        /*0068*/ 	.byte	0x04, 0x36
        /*006a*/ 	.short	(.L_23 - .L_22)
.L_22:
        /*006c*/ 	.word	0x00000008
.L_23:


//--------------------- .nv.callgraph             --------------------------
	.section	.nv.callgraph,"",@"SHT_CUDA_CALLGRAPH"
	.align	4
	.sectionentsize	8
	.align		4
        /*0000*/ 	.word	0x00000000
	.align		4
        /*0004*/ 	.word	0xffffffff
	.align		4
        /*0008*/ 	.word	0x00000000
	.align		4
        /*000c*/ 	.word	0xfffffffe
	.align		4
        /*0010*/ 	.word	0x00000000
	.align		4
        /*0014*/ 	.word	0xfffffffd
	.align		4
        /*0018*/ 	.word	0x00000000
	.align		4
        /*001c*/ 	.word	0xfffffffc


//--------------------- .text.triton_poi_fused_convolution_relu_0 --------------------------
	.section	.text.triton_poi_fused_convolution_relu_0,"ax",@progbits
	.align	128
        .global         triton_poi_fused_convolution_relu_0
        .type           triton_poi_fused_convolution_relu_0,@function
        .size           triton_poi_fused_convolution_relu_0,(.L_x_1 - triton_poi_fused_convolution_relu_0)
        .other          triton_poi_fused_convolution_relu_0,@"STO_CUDA_ENTRY STV_DEFAULT"
triton_poi_fused_convolution_relu_0:
.text.triton_poi_fused_convolution_relu_0:
[----:B------:R-:W-:Y:S01]  /*0000*/  LDC R1, c[0x0][0x28] ;  /* 0x00000a00ff017b82 */ /* 0x000fe20000000800 */
[----:B------:R-:W1:Y:S07]  /*0010*/  S2R R0, SR_TID.X ;  /* 0x0000000000007919 */ /* 0x000e6e0000002100 */
[----:B------:R-:W2:Y:S01]  /*0020*/  LDC.64 R4, c[0x0][0x218] ;  /* 0x00008600ff047b82 */ /* 0x000ea20000000a00 */
[----:B------:R-:W-:Y:S01]  /*0030*/  ULDC.64 UR4, c[0x0][0x208] ;  /* 0x0000820000047ab9 */ /* 0x000fe20000000a00 */
[----:B------:R-:W3:Y:S06]  /*0040*/  S2R R7, SR_CTAID.X ;  /* 0x0000000000077919 */ /* 0x000eec0000002500 */
[----:B------:R-:W4:Y:S01]  /*0050*/  LDC.64 R2, c[0x0][0x210] ;  /* 0x00008400ff027b82 */ /* 0x000f220000000a00 */
[----:B-1----:R-:W-:Y:S01]  /*0060*/  IMAD.SHL.U32 R0, R0, 0x2, RZ ;  /* 0x0000000200007824 */ /* 0x002fe200078e00ff */
[----:B---3--:R-:W-:-:S04]  /*0070*/  SHF.R.S32.HI R6, RZ, 0x16, R7 ;  /* 0x00000016ff067819 */ /* 0x008fc80000011407 */
[----:B------:R-:W-:Y:S02]  /*0080*/  LOP3.LUT R0, R0, 0x1fe, RZ, 0xc0, !PT ;  /* 0x000001fe00007812 */ /* 0x000fe400078ec0ff */
[----:B------:R-:W-:-:S03]  /*0090*/  SGXT R6, R6, 0x1 ;  /* 0x000000010606781a */ /* 0x000fc60000000200 */
[----:B------:R-:W-:-:S04]  /*00a0*/  IMAD R7, R7, 0x200, R0 ;  /* 0x0000020007077824 */ /* 0x000fc800078e0200 */
[----:B----4-:R-:W-:Y:S01]  /*00b0*/  IMAD.WIDE R2, R7, 0x4, R2 ;  /* 0x0000000407027825 */ /* 0x010fe200078e0202 */
[----:B------:R-:W-:-:S04]  /*00c0*/  LEA.HI R6, R6, R7, RZ, 0xc ;  /* 0x0000000706067211 */ /* 0x000fc800078f60ff */
[----:B------:R-:W-:-:S04]  /*00d0*/  SHF.R.S32.HI R6, RZ, 0xc, R6 ;  /* 0x0000000cff067819 */ /* 0x000fc80000011406 */
[----:B------:R-:W-:-:S04]  /*00e0*/  LEA.HI R0, R6, R6, RZ, 0x5 ;  /* 0x0000000606007211 */ /* 0x000fc800078f28ff */
[----:B------:R-:W-:-:S05]  /*00f0*/  LOP3.LUT R9, R0, 0xffffffe0, RZ, 0xc0, !PT ;  /* 0xffffffe000097812 */ /* 0x000fca00078ec0ff */
[----:B------:R-:W-:Y:S02]  /*0100*/  IMAD.IADD R9, R6, 0x1, -R9 ;  /* 0x0000000106097824 */ /* 0x000fe400078e0a09 */
[----:B------:R-:W3:Y:S02]  /*0110*/  LDG.E.64 R6, desc[UR4][R2.64] ;  /* 0x0000000402067981 */ /* 0x000ee4000c1e1b00 */
[----:B--2---:R-:W-:-:S06]  /*0120*/  IMAD.WIDE R4, R9, 0x4, R4 ;  /* 0x0000000409047825 */ /* 0x004fcc00078e0204 */
[----:B------:R-:W3:Y:S02]  /*0130*/  LDG.E.EL R4, desc[UR4][R4.64] ;  /* 0x0000000404047981 */ /* 0x000ee4000c2e1900 */
[CC--:B---3--:R-:W-:Y:S01]  /*0140*/  FSETP.GEU.AND P0, PT, R6.reuse, -R4.reuse, PT ;  /* 0x800000040600720b */ /* 0x0c8fe20003f0e000 */
[--C-:B------:R-:W-:Y:S01]  /*0150*/  FADD R6, R6, R4.reuse ;  /* 0x0000000406067221 */ /* 0x100fe20000000000 */
[C---:B------:R-:W-:Y:S01]  /*0160*/  FADD R0, R7.reuse, R4 ;  /* 0x0000000407007221 */ /* 0x040fe20000000000 */
[----:B------:R-:W-:-:S03]  /*0170*/  FSETP.GEU.AND P1, PT, R7, -R4, PT ;  /* 0x800000040700720b */ /* 0x000fc60003f2e000 */
[----:B------:R-:W-:Y:S02]  /*0180*/  FSEL R6, R6, RZ, P0 ;  /* 0x000000ff06067208 */ /* 0x000fe40000000000 */
[----:B------:R-:W-:-:S05]  /*0190*/  FSEL R7, R0, RZ, P1 ;  /* 0x000000ff00077208 */ /* 0x000fca0000800000 */
[----:B------:R-:W-:Y:S01]  /*01a0*/  STG.E.64 desc[UR4][R2.64], R6 ;  /* 0x0000000602007986 */ /* 0x000fe2000c101b04 */
[----:B------:R-:W-:Y:S05]  /*01b0*/  EXIT ;  /* 0x000000000000794d */ /* 0x000fea0003800000 */
.L_x_0:
[----:B------:R-:W-:-:S00]  /*01c0*/  BRA `(.L_x_0) ;  /* 0xfffffffc00fc7947 */ /* 0x000fc0000383ffff */
[----:B------:R-:W-:-:S00]  /*01d0*/  NOP ;  /* 0x0000000000007918 */ /* 0x000fc00000000000 */
        /* <DEDUP_REMOVED lines=10> */
.L_x_1:


//--------------------- .nv.constant0.triton_poi_fused_convolution_relu_0 --------------------------
	.section	.nv.constant0.triton_poi_fused_convolution_relu_0,"a",@progbits
	.sectionflags	@""
	.align	4
.nv.constant0.triton_poi_fused_convolution_relu_0:
	.zero		548
